	.headerflags	@"EF_CUDA_TEXMODE_UNIFIED EF_CUDA_64BIT_ADDRESS EF_CUDA_ACCELERATORS EF_CUDA_SM90 EF_CUDA_VIRTUAL_SM(EF_CUDA_SM90)"
	.elftype	@"ET_EXEC"


//--------------------- .nv.info                  --------------------------
	.section	.nv.info,"",@"SHT_CUDA_INFO"
	.align	4


	//----- nvinfo : EIATTR_REGCOUNT
	.align		4
        /*0000*/ 	.byte	0x04, 0x2f
        /*0002*/ 	.short	(.L_3 - .L_2)
	.align		4
.L_2:
        /*0004*/ 	.word	index@(triton_poi_fused__native_batch_norm_legit_no_training_add_32)
        /*0008*/ 	.word	0x00000016


	//----- nvinfo : EIATTR_MIN_STACK_SIZE
	.align		4
.L_3:
        /*000c*/ 	.byte	0x04, 0x12
        /*000e*/ 	.short	(.L_5 - .L_4)
	.align		4
.L_4:
        /*0010*/ 	.word	index@(triton_poi_fused__native_batch_norm_legit_no_training_add_32)
        /*0014*/ 	.word	0x00000000


	//----- nvinfo : EIATTR_FRAME_SIZE
	.align		4
.L_5:
        /*0018*/ 	.byte	0x04, 0x11
        /*001a*/ 	.short	(.L_7 - .L_6)
	.align		4
.L_6:
        /*001c*/ 	.word	index@(triton_poi_fused__native_batch_norm_legit_no_training_add_32)
        /*0020*/ 	.word	0x00000000


	//----- nvinfo : EIATTR_MIN_STACK_SIZE
	.align		4
.L_7:
        /*0024*/ 	.byte	0x04, 0x12
        /*0026*/ 	.short	(.L_9 - .L_8)
	.align		4
.L_8:
        /*0028*/ 	.word	index@(triton_poi_fused__native_batch_norm_legit_no_training_add_32)
        /*002c*/ 	.word	0x00000000
.L_9:


//--------------------- .nv.info.triton_poi_fused__native_batch_norm_legit_no_training_add_32 --------------------------
	.section	.nv.info.triton_poi_fused__native_batch_norm_legit_no_training_add_32,"",@"SHT_CUDA_INFO"
	.sectionflags	@""
	.align	4


	//----- nvinfo : EIATTR_CUDA_API_VERSION
	.align		4
        /*0000*/ 	.byte	0x04, 0x37
        /*0002*/ 	.short	(.L_11 - .L_10)
.L_10:
        /*0004*/ 	.word	0x0000007c


	//----- nvinfo : EIATTR_KPARAM_INFO
	.align		4
.L_11:
        /*0008*/ 	.byte	0x04, 0x17
        /*000a*/ 	.short	(.L_13 - .L_12)
.L_12:
        /*000c*/ 	.word	0x00000000
        /*0010*/ 	.short	0x0007
        /*0012*/ 	.short	0x0038
        /*0014*/ 	.byte	0x00, 0xf0, 0x11, 0x00


	//----- nvinfo : EIATTR_KPARAM_INFO
	.align		4
.L_13:
        /*0018*/ 	.byte	0x04, 0x17
        /*001a*/ 	.short	(.L_15 - .L_14)
.L_14:
        /*001c*/ 	.word	0x00000000
        /*0020*/ 	.short	0x0006
        /*0022*/ 	.short	0x0030
        /*0024*/ 	.byte	0x00, 0xf4, 0x21, 0x00


	//----- nvinfo : EIATTR_KPARAM_INFO
	.align		4
.L_15:
        /*0028*/ 	.byte	0x04, 0x17
        /*002a*/ 	.short	(.L_17 - .L_16)
.L_16:
        /*002c*/ 	.word	0x00000000
        /*0030*/ 	.short	0x0005
        /*0032*/ 	.short	0x0028
        /*0034*/ 	.byte	0x00, 0xf4, 0x21, 0x00


	//----- nvinfo : EIATTR_KPARAM_INFO
	.align		4
.L_17:
        /*0038*/ 	.byte	0x04, 0x17
        /*003a*/ 	.short	(.L_19 - .L_18)
.L_18:
        /*003c*/ 	.word	0x00000000
        /*0040*/ 	.short	0x0004
        /*0042*/ 	.short	0x0020
        /*0044*/ 	.byte	0x00, 0xf4, 0x21, 0x00


	//----- nvinfo : EIATTR_KPARAM_INFO
	.align		4
.L_19:
        /*0048*/ 	.byte	0x04, 0x17
        /*004a*/ 	.short	(.L_21 - .L_20)
.L_20:
        /*004c*/ 	.word	0x00000000
        /*0050*/ 	.short	0x0003
        /*0052*/ 	.short	0x0018
        /*0054*/ 	.byte	0x00, 0xf4, 0x21, 0x00


	//----- nvinfo : EIATTR_KPARAM_INFO
	.align		4
.L_21:
        /*0058*/ 	.byte	0x04, 0x17
        /*005a*/ 	.short	(.L_23 - .L_22)
.L_22:
        /*005c*/ 	.word	0x00000000
        /*0060*/ 	.short	0x0002
        /*0062*/ 	.short	0x0010
        /*0064*/ 	.byte	0x00, 0xf4, 0x21, 0x00


	//----- nvinfo : EIATTR_KPARAM_INFO
	.align		4
.L_23:
        /*0068*/ 	.byte	0x04, 0x17
        /*006a*/ 	.short	(.L_25 - .L_24)
.L_24:
        /*006c*/ 	.word	0x00000000
        /*0070*/ 	.short	0x0001
        /*0072*/ 	.short	0x0008
        /*0074*/ 	.byte	0x00, 0xf4, 0x21, 0x00


	//----- nvinfo : EIATTR_KPARAM_INFO
	.align		4
.L_25:
        /*0078*/ 	.byte	0x04, 0x17
        /*007a*/ 	.short	(.L_27 - .L_26)
.L_26:
        /*007c*/ 	.word	0x00000000
        /*0080*/ 	.short	0x0000
        /*0082*/ 	.short	0x0000
        /*0084*/ 	.byte	0x00, 0xf4, 0x21, 0x00


	//----- nvinfo : EIATTR_SPARSE_MMA_MASK
	.align		4
.L_27:
        /*0088*/ 	.byte	0x03, 0x50
        /*008a*/ 	.short	0x0000


	//----- nvinfo : EIATTR_MAXREG_COUNT
	.align		4
        /*008c*/ 	.byte	0x03, 0x1b
        /*008e*/ 	.short	0x00ff


	//----- nvinfo : EIATTR_EXIT_INSTR_OFFSETS
	.align		4
        /*0090*/ 	.byte	0x04, 0x1c
        /*0092*/ 	.short	(.L_29 - .L_28)


	//   ....[0]....
.L_28:
        /*0094*/ 	.word	0x00000310


	//   ....[1]....
        /*0098*/ 	.word	0x00000330


	//----- nvinfo : EIATTR_REQNTID
	.align		4
.L_29:
        /*009c*/ 	.byte	0x04, 0x10
        /*009e*/ 	.short	(.L_31 - .L_30)
.L_30:
        /*00a0*/ 	.word	0x00000080
        /*00a4*/ 	.word	0x00000001
        /*00a8*/ 	.word	0x00000001


	//----- nvinfo : EIATTR_CBANK_PARAM_SIZE
	.align		4
.L_31:
        /*00ac*/ 	.byte	0x03, 0x19
        /*00ae*/ 	.short	0x003c


	//----- nvinfo : EIATTR_PARAM_CBANK
	.align		4
        /*00b0*/ 	.byte	0x04, 0x0a
        /*00b2*/ 	.short	(.L_33 - .L_32)
	.align		4
.L_32:
        /*00b4*/ 	.word	index@(.nv.constant0.triton_poi_fused__native_batch_norm_legit_no_training_add_32)
        /*00b8*/ 	.short	0x0210
        /*00ba*/ 	.short	0x003c


	//----- nvinfo : EIATTR_SW_WAR
	.align		4
.L_33:
        /*00bc*/ 	.byte	0x04, 0x36
        /*00be*/ 	.short	(.L_35 - .L_34)
.L_34:
        /*00c0*/ 	.word	0x00000008
.L_35:


//--------------------- .nv.callgraph             --------------------------
	.section	.nv.callgraph,"",@"SHT_CUDA_CALLGRAPH"
	.align	4
	.sectionentsize	8
	.align		4
        /*0000*/ 	.word	0x00000000
	.align		4
        /*0004*/ 	.word	0xffffffff
	.align		4
        /*0008*/ 	.word	0x00000000
	.align		4
        /*000c*/ 	.word	0xfffffffe
	.align		4
        /*0010*/ 	.word	0x00000000
	.align		4
        /*0014*/ 	.word	0xfffffffd
	.align		4
        /*0018*/ 	.word	0x00000000
	.align		4
        /*001c*/ 	.word	0xfffffffc


//--------------------- .nv.constant4             --------------------------
	.section	.nv.constant4,"a",@progbits
	.align	8
	.align		8
.nv.constant4:
        /*0000*/ 	.dword	_$_str
	.align		8
        /*0008*/ 	.dword	_$_str_$_2


//--------------------- .text.triton_poi_fused__native_batch_norm_legit_no_training_add_32 --------------------------
	.section	.text.triton_poi_fused__native_batch_norm_legit_no_training_add_32,"ax",@progbits
	.align	128
        .global         triton_poi_fused__native_batch_norm_legit_no_training_add_32
        .type           triton_poi_fused__native_batch_norm_legit_no_training_add_32,@function
        .size           triton_poi_fused__native_batch_norm_legit_no_training_add_32,(.L_x_1 - triton_poi_fused__native_batch_norm_legit_no_training_add_32)
        .other          triton_poi_fused__native_batch_norm_legit_no_training_add_32,@"STO_CUDA_ENTRY STV_DEFAULT"
triton_poi_fused__native_batch_norm_legit_no_training_add_32:
.text.triton_poi_fused__native_batch_norm_legit_no_training_add_32:
[----:B------:R-:W0:Y:S01]  /*0000*/  LDC R1, c[0x0][0x28] ;  /* 0x00000a00ff017b82 */ /* 0x000e220000000800 */
[----:B------:R-:W1:Y:S07]  /*0010*/  S2R R0, SR_TID.X ;  /* 0x0000000000007919 */ /* 0x000e6e0000002100 */
[----:B------:R-:W2:Y:S01]  /*0020*/  LDC.64 R12, c[0x0][0x220] ;  /* 0x00008800ff0c7b82 */ /* 0x000ea20000000a00 */
[----:B------:R-:W-:Y:S01]  /*0030*/  ULDC.64 UR4, c[0x0][0x208] ;  /* 0x0000820000047ab9 */ /* 0x000fe20000000a00 */
[----:B------:R-:W3:Y:S06]  /*0040*/  S2R R3, SR_CTAID.X ;  /* 0x0000000000037919 */ /* 0x000eec0000002500 */
[----:B------:R-:W4:Y:S08]  /*0050*/  LDC.64 R8, c[0x0][0x210] ;  /* 0x00008400ff087b82 */ /* 0x000f300000000a00 */
[----:B------:R-:W5:Y:S08]  /*0060*/  LDC.64 R10, c[0x0][0x218] ;  /* 0x00008600ff0a7b82 */ /* 0x000f700000000a00 */
[----:B------:R-:W5:Y:S01]  /*0070*/  LDC.64 R14, c[0x0][0x228] ;  /* 0x00008a00ff0e7b82 */ /* 0x000f620000000a00 */
[----:B-1----:R-:W-:-:S07]  /*0080*/  LOP3.LUT R0, R0, 0x7f, RZ, 0xc0, !PT ;  /* 0x0000007f00007812 */ /* 0x002fce00078ec0ff */
[----:B------:R-:W1:Y:S01]  /*0090*/  LDC.64 R16, c[0x0][0x230] ;  /* 0x00008c00ff107b82 */ /* 0x000e620000000a00 */
[----:B---3--:R-:W-:-:S04]  /*00a0*/  LEA R0, R3, R0, 0x7 ;  /* 0x0000000003007211 */ /* 0x008fc800078e38ff */
[C---:B------:R-:W-:Y:S01]  /*00b0*/  ISETP.GE.AND P2, PT, R0.reuse, 0x280, PT ;  /* 0x000002800000780c */ /* 0x040fe20003f46270 */
[----:B------:R-:W-:Y:S02]  /*00c0*/  IMAD.HI R2, R0, 0x66666667, RZ ;  /* 0x6666666700027827 */ /* 0x000fe400078e02ff */
[----:B------:R-:W3:Y:S03]  /*00d0*/  LDC.64 R4, c[0x0][0x238] ;  /* 0x00008e00ff047b82 */ /* 0x000ee60000000a00 */
[----:B------:R-:W-:-:S04]  /*00e0*/  SHF.R.U32.HI R3, RZ, 0x1f, R2 ;  /* 0x0000001fff037819 */ /* 0x000fc80000011602 */
[----:B------:R-:W-:-:S05]  /*00f0*/  LEA.HI.SX32 R3, R2, R3, 0x1a ;  /* 0x0000000302037211 */ /* 0x000fca00078fd2ff */
[----:B------:R-:W-:Y:S01]  /*0100*/  IMAD R19, R3, -0xa0, R0 ;  /* 0xffffff6003137824 */ /* 0x000fe200078e0200 */
[----:B------:R-:W-:-:S03]  /*0110*/  CS2R R2, SRZ ;  /* 0x0000000000027805 */ /* 0x000fc6000001ff00 */
[----:B--2---:R-:W-:-:S05]  /*0120*/  IMAD.WIDE R12, R19, 0x4, R12 ;  /* 0x00000004130c7825 */ /* 0x004fca00078e020c */
[----:B------:R2:W3:Y:S01]  /*0130*/  @!P2 LDG.E.EL R2, desc[UR4][R12.64] ;  /* 0x000000040c02a981 */ /* 0x0004e2000c2e1900 */
[----:B------:R-:W-:Y:S01]  /*0140*/  CS2R R6, SRZ ;  /* 0x0000000000067805 */ /* 0x000fe2000001ff00 */
[----:B----4-:R-:W-:-:S04]  /*0150*/  IMAD.WIDE R8, R0, 0x4, R8 ;  /* 0x0000000400087825 */ /* 0x010fc800078e0208 */
[C---:B-----5:R-:W-:Y:S01]  /*0160*/  IMAD.WIDE R10, R19.reuse, 0x4, R10 ;  /* 0x00000004130a7825 */ /* 0x060fe200078e020a */
[----:B------:R4:W5:Y:S03]  /*0170*/  @!P2 LDG.E R6, desc[UR4][R8.64] ;  /* 0x000000040806a981 */ /* 0x000966000c1e1900 */
[C---:B0-2---:R-:W-:Y:S01]  /*0180*/  IMAD.WIDE R12, R19.reuse, 0x4, R14 ;  /* 0x00000004130c7825 */ /* 0x045fe200078e020e */
[----:B------:R0:W5:Y:S03]  /*0190*/  @!P2 LDG.E.EL R3, desc[UR4][R10.64] ;  /* 0x000000040a03a981 */ /* 0x000166000c2e1900 */
[----:B-1----:R-:W-:Y:S01]  /*01a0*/  IMAD.WIDE R14, R19, 0x4, R16 ;  /* 0x00000004130e7825 */ /* 0x002fe200078e0210 */
[----:B------:R-:W-:Y:S01]  /*01b0*/  CS2R R16, SRZ ;  /* 0x0000000000107805 */ /* 0x000fe2000001ff00 */
[----:B------:R-:W2:Y:S01]  /*01c0*/  @!P2 LDG.E.EL R7, desc[UR4][R12.64] ;  /* 0x000000040c07a981 */ /* 0x000ea2000c2e1900 */
[----:B----4-:R-:W1:Y:S01]  /*01d0*/  LDC.64 R8, c[0x0][0x240] ;  /* 0x00009000ff087b82 */ /* 0x010e620000000a00 */
[----:B---3--:R-:W-:-:S03]  /*01e0*/  IMAD.WIDE R4, R0, 0x4, R4 ;  /* 0x0000000400047825 */ /* 0x008fc600078e0204 */
[----:B------:R-:W2:Y:S04]  /*01f0*/  @!P2 LDG.E.EL R16, desc[UR4][R14.64] ;  /* 0x000000040e10a981 */ /* 0x000ea8000c2e1900 */
[----:B------:R-:W3:Y:S01]  /*0200*/  @!P2 LDG.E R17, desc[UR4][R4.64] ;  /* 0x000000040411a981 */ /* 0x000ee2000c1e1900 */
[----:B0-----:R-:W-:Y:S01]  /*0210*/  HFMA2.MMA R11, -RZ, RZ, 1.625, 0 ;  /* 0x3e800000ff0b7435 */ /* 0x001fe200000001ff */
[----:B------:R-:W-:-:S04]  /*0220*/  FADD R2, R2, 0.0010000000474974513054 ;  /* 0x3a83126f02027421 */ /* 0x000fc80000000000 */
[----:B------:R-:W0:Y:S01]  /*0230*/  MUFU.SQRT R10, R2 ;  /* 0x00000002000a7308 */ /* 0x000e220000002000 */
[----:B-----5:R-:W-:Y:S01]  /*0240*/  FADD R3, -R3, R6 ;  /* 0x0000000603037221 */ /* 0x020fe20000000100 */
[C---:B0-----:R-:W-:Y:S02]  /*0250*/  FSETP.GT.AND P0, PT, R10.reuse, 8.50705917302346158658e+37, PT ;  /* 0x7e8000000a00780b */ /* 0x041fe40003f04000 */
[----:B------:R-:W-:Y:S02]  /*0260*/  FSETP.GEU.AND P1, PT, R10, 1.175494350822287508e-38, PT ;  /* 0x008000000a00780b */ /* 0x000fe40003f2e000 */
[----:B------:R-:W-:-:S09]  /*0270*/  FSEL R11, R11, 1, P0 ;  /* 0x3f8000000b0b7808 */ /* 0x000fd20000000000 */
[----:B------:R-:W-:Y:S02]  /*0280*/  @P0 FMUL R10, R10, 0.25 ;  /* 0x3e8000000a0a0820 */ /* 0x000fe40000400000 */
[----:B------:R-:W-:Y:S02]  /*0290*/  @!P1 FMUL R11, R11, 16777216 ;  /* 0x4b8000000b0b9820 */ /* 0x000fe40000400000 */
[----:B------:R-:W-:-:S06]  /*02a0*/  @!P1 FMUL R10, R10, 16777216 ;  /* 0x4b8000000a0a9820 */ /* 0x000fcc0000400000 */
[----:B------:R-:W0:Y:S02]  /*02b0*/  MUFU.RCP R10, R10 ;  /* 0x0000000a000a7308 */ /* 0x000e240000001000 */
[----:B0-----:R-:W-:-:S04]  /*02c0*/  FMUL R2, R10, R11 ;  /* 0x0000000b0a027220 */ /* 0x001fc80000400000 */
[----:B------:R-:W-:-:S04]  /*02d0*/  FMUL R3, R3, R2 ;  /* 0x0000000203037220 */ /* 0x000fc80000400000 */
[----:B--2---:R-:W-:Y:S01]  /*02e0*/  FFMA R16, R3, R7, R16 ;  /* 0x0000000703107223 */ /* 0x004fe20000000010 */
[----:B-1----:R-:W-:-:S04]  /*02f0*/  IMAD.WIDE R2, R0, 0x4, R8 ;  /* 0x0000000400027825 */ /* 0x002fc800078e0208 */
[----:B---3--:R-:W-:Y:S01]  /*0300*/  FADD R17, R16, R17 ;  /* 0x0000001110117221 */ /* 0x008fe20000000000 */
[----:B------:R-:W-:Y:S06]  /*0310*/  @P2 EXIT ;  /* 0x000000000000294d */ /* 0x000fec0003800000 */
[----:B------:R-:W-:Y:S01]  /*0320*/  STG.E desc[UR4][R2.64], R17 ;  /* 0x0000001102007986 */ /* 0x000fe2000c101904 */
[----:B------:R-:W-:Y:S05]  /*0330*/  EXIT ;  /* 0x000000000000794d */ /* 0x000fea0003800000 */
.L_x_0:
[----:B------:R-:W-:-:S00]  /*0340*/  BRA `(.L_x_0) ;  /* 0xfffffffc00fc7947 */ /* 0x000fc0000383ffff */
[----:B------:R-:W-:-:S00]  /*0350*/  NOP ;  /* 0x0000000000007918 */ /* 0x000fc00000000000 */
        /* <DEDUP_REMOVED lines=10> */
.L_x_1:


//--------------------- .nv.global.init           --------------------------
	.section	.nv.global.init,"aw",@progbits
.nv.global.init:
	.type		_$_str,@object
	.size		_$_str,(_$_str_$_2 - _$_str)
_$_str:
        /*0000*/ 	.byte	0x5f, 0x5f, 0x43, 0x55, 0x44, 0x41, 0x5f, 0x46, 0x54, 0x5a, 0x00
	.type		_$_str_$_2,@object
	.size		_$_str_$_2,(.L_1 - _$_str_$_2)
_$_str_$_2:
        /*000b*/ 	.byte	0x5f, 0x5f, 0x43, 0x55, 0x44, 0x41, 0x5f, 0x50, 0x52, 0x45, 0x43, 0x5f, 0x53, 0x51, 0x52, 0x54
        /*001b*/ 	.byte	0x00
.L_1:


//--------------------- .nv.constant0.triton_poi_fused__native_batch_norm_legit_no_training_add_32 --------------------------
	.section	.nv.constant0.triton_poi_fused__native_batch_norm_legit_no_training_add_32,"a",@progbits
	.sectionflags	@""
	.align	4
.nv.constant0.triton_poi_fused__native_batch_norm_legit_no_training_add_32:
	.zero		588
